//
// Generated by NVIDIA NVVM Compiler
//
// Compiler Build ID: CL-36424714
// Cuda compilation tools, release 13.0, V13.0.88
// Based on NVVM 20.0.0
//

.version 9.0
.target sm_100
.address_size 64

	// .globl	_Z14tensorCoreGEMMPK6__halfS1_Pf

.visible .entry _Z14tensorCoreGEMMPK6__halfS1_Pf(
	.param .u64 .ptr .align 1 _Z14tensorCoreGEMMPK6__halfS1_Pf_param_0,
	.param .u64 .ptr .align 1 _Z14tensorCoreGEMMPK6__halfS1_Pf_param_1,
	.param .u64 .ptr .align 1 _Z14tensorCoreGEMMPK6__halfS1_Pf_param_2
)
{
	.reg .b32 	%r<18>;
	.reg .b32 	%f<10>;
	.reg .b64 	%rd<7>;

	ld.param.u64 	%rd1, [_Z14tensorCoreGEMMPK6__halfS1_Pf_param_0];
	ld.param.u64 	%rd2, [_Z14tensorCoreGEMMPK6__halfS1_Pf_param_1];
	ld.param.u64 	%rd3, [_Z14tensorCoreGEMMPK6__halfS1_Pf_param_2];
	cvta.to.global.u64 	%rd4, %rd1;
	cvta.to.global.u64 	%rd5, %rd2;
	cvta.to.global.u64 	%rd6, %rd3;
	mov.b32 	%r1, 16;
	wmma.load.a.sync.aligned.row.m16n16k16.global.f16 	{%r2, %r3, %r4, %r5, %r6, %r7, %r8, %r9}, [%rd4], %r1;
	wmma.load.b.sync.aligned.col.m16n16k16.global.f16 	{%r10, %r11, %r12, %r13, %r14, %r15, %r16, %r17}, [%rd5], %r1;
	mov.f32 	%f1, 0f00000000;
	wmma.mma.sync.aligned.row.col.m16n16k16.f32.f32 {%f2, %f3, %f4, %f5, %f6, %f7, %f8, %f9}, {%r2, %r3, %r4, %r5, %r6, %r7, %r8, %r9}, {%r10, %r11, %r12, %r13, %r14, %r15, %r16, %r17}, {%f1, %f1, %f1, %f1, %f1, %f1, %f1, %f1};
	wmma.store.d.sync.aligned.row.m16n16k16.global.f32 	[%rd6], {%f2, %f3, %f4, %f5, %f6, %f7, %f8, %f9}, %r1;
	ret;

}


// ===== COMPILED SASS (sm_100) =====

	.target	sm_100

	.elftype	@"ET_EXEC"


//--------------------- .note.nv.tkinfo           --------------------------
	.section	.note.nv.tkinfo,"",@"SHT_NOTE"
	.sectionflags	@"SHF_NOTE_NV_TKINFO"
	.tkinfo
        /*0018*/ 	.word	0x00000002
        /*0030*/ 	.string	""
        /*0030*/ 	.string	"ptxas"
        /*0030*/ 	.string	"Cuda compilation tools, release 13.0, V13.0.88"
        /*0030*/ 	.string	"Build cuda_13.0.r13.0/compiler.36424714_0"
        /*0030*/ 	.string	"-arch sm_100 -m 64 "



//--------------------- .note.nv.cuinfo           --------------------------
	.section	.note.nv.cuinfo,"",@"SHT_NOTE"
	.sectionflags	@"SHF_NOTE_NV_CUINFO"
        /*0018*/ 	.short	0x0002
        /*001a*/ 	.short	0x0064
        /*001c*/ 	.short	0x0082
	.zero		2


//--------------------- .nv.info                  --------------------------
	.section	.nv.info,"",@"SHT_CUDA_INFO"
	.align	4


	//----- nvinfo : EIATTR_REGCOUNT
	.align		4
        /*0000*/ 	.byte	0x04, 0x2f
        /*0002*/ 	.short	(.L_1 - .L_0)
	.align		4
.L_0:
        /*0004*/ 	.word	index@(_Z14tensorCoreGEMMPK6__halfS1_Pf)
        /*0008*/ 	.word	0x00000016


	//----- nvinfo : EIATTR_FRAME_SIZE
	.align		4
.L_1:
        /*000c*/ 	.byte	0x04, 0x11
        /*000e*/ 	.short	(.L_3 - .L_2)
	.align		4
.L_2:
        /*0010*/ 	.word	index@(_Z14tensorCoreGEMMPK6__halfS1_Pf)
        /*0014*/ 	.word	0x00000000


	//----- nvinfo : EIATTR_MIN_STACK_SIZE
	.align		4
.L_3:
        /*0018*/ 	.byte	0x04, 0x12
        /*001a*/ 	.short	(.L_5 - .L_4)
	.align		4
.L_4:
        /*001c*/ 	.word	index@(_Z14tensorCoreGEMMPK6__halfS1_Pf)
        /*0020*/ 	.word	0x00000000
.L_5:


//--------------------- .nv.compat                --------------------------
	.section	.nv.compat,"",@"SHT_CUDA_COMPAT_INFO"
	.align	4
        /*0000*/ 	.byte	0x02, 0x09, 0x00, 0x00, 0x02, 0x02, 0x01, 0x00, 0x02, 0x05, 0x05, 0x00, 0x03, 0x07, 0x01, 0x01
        /*0010*/ 	.byte	0x02, 0x03, 0x00, 0x00, 0x02, 0x06, 0x01, 0x00, 0x04, 0x0b, 0x08, 0x00, 0x09, 0x00, 0x00, 0x00
        /*0020*/ 	.byte	0x00, 0x00, 0x00, 0x00


//--------------------- .nv.info._Z14tensorCoreGEMMPK6__halfS1_Pf --------------------------
	.section	.nv.info._Z14tensorCoreGEMMPK6__halfS1_Pf,"",@"SHT_CUDA_INFO"
	.sectionflags	@""
	.align	4


	//----- nvinfo : EIATTR_CUDA_API_VERSION
	.align		4
        /*0000*/ 	.byte	0x04, 0x37
        /*0002*/ 	.short	(.L_7 - .L_6)
.L_6:
        /*0004*/ 	.word	0x00000082


	//----- nvinfo : EIATTR_KPARAM_INFO
	.align		4
.L_7:
        /*0008*/ 	.byte	0x04, 0x17
        /*000a*/ 	.short	(.L_9 - .L_8)
.L_8:
        /*000c*/ 	.word	0x00000000
        /*0010*/ 	.short	0x0002
        /*0012*/ 	.short	0x0010
        /*0014*/ 	.byte	0x00, 0xf5, 0x21, 0x00


	//----- nvinfo : EIATTR_KPARAM_INFO
	.align		4
.L_9:
        /*0018*/ 	.byte	0x04, 0x17
        /*001a*/ 	.short	(.L_11 - .L_10)
.L_10:
        /*001c*/ 	.word	0x00000000
        /*0020*/ 	.short	0x0001
        /*0022*/ 	.short	0x0008
        /*0024*/ 	.byte	0x00, 0xf5, 0x21, 0x00


	//----- nvinfo : EIATTR_KPARAM_INFO
	.align		4
.L_11:
        /*0028*/ 	.byte	0x04, 0x17
        /*002a*/ 	.short	(.L_13 - .L_12)
.L_12:
        /*002c*/ 	.word	0x00000000
        /*0030*/ 	.short	0x0000
        /*0032*/ 	.short	0x0000
        /*0034*/ 	.byte	0x00, 0xf5, 0x21, 0x00


	//----- nvinfo : EIATTR_SPARSE_MMA_MASK
	.align		4
.L_13:
        /*0038*/ 	.byte	0x03, 0x50
        /*003a*/ 	.short	0x0000


	//----- nvinfo : EIATTR_WMMA_USED
	.align		4
        /*003c*/ 	.byte	0x01, 0x2b
	.zero		2


	//----- nvinfo : EIATTR_MAXREG_COUNT
	.align		4
        /*0040*/ 	.byte	0x03, 0x1b
        /*0042*/ 	.short	0x00ff


	//----- nvinfo : EIATTR_MERCURY_ISA_VERSION
	.align		4
        /*0044*/ 	.byte	0x03, 0x5f
        /*0046*/ 	.short	0x0101


	//----- nvinfo : EIATTR_VRC_CTA_INIT_COUNT
	.align		4
        /*0048*/ 	.byte	0x02, 0x4a
	.zero		1
	.zero		1


	//----- nvinfo : EIATTR_EXIT_INSTR_OFFSETS
	.align		4
        /*004c*/ 	.byte	0x04, 0x1c
        /*004e*/ 	.short	(.L_15 - .L_14)


	//   ....[0]....
.L_14:
        /*0050*/ 	.word	0x000001d0


	//----- nvinfo : EIATTR_CBANK_PARAM_SIZE
	.align		4
.L_15:
        /*0054*/ 	.byte	0x03, 0x19
        /*0056*/ 	.short	0x0018


	//----- nvinfo : EIATTR_PARAM_CBANK
	.align		4
        /*0058*/ 	.byte	0x04, 0x0a
        /*005a*/ 	.short	(.L_17 - .L_16)
	.align		4
.L_16:
        /*005c*/ 	.word	index@(.nv.constant0._Z14tensorCoreGEMMPK6__halfS1_Pf)
        /*0060*/ 	.short	0x0380
        /*0062*/ 	.short	0x0018


	//----- nvinfo : EIATTR_SW_WAR
	.align		4
.L_17:
        /*0064*/ 	.byte	0x04, 0x36
        /*0066*/ 	.short	(.L_19 - .L_18)
.L_18:
        /*0068*/ 	.word	0x00000008
.L_19:


//--------------------- .nv.callgraph             --------------------------
	.section	.nv.callgraph,"",@"SHT_CUDA_CALLGRAPH"
	.align	4
	.sectionentsize	8
	.align		4
        /*0000*/ 	.word	0x00000000
	.align		4
        /*0004*/ 	.word	0xffffffff
	.align		4
        /*0008*/ 	.word	0x00000000
	.align		4
        /*000c*/ 	.word	0xfffffffe
	.align		4
        /*0010*/ 	.word	0x00000000
	.align		4
        /*0014*/ 	.word	0xfffffffd
	.align		4
        /*0018*/ 	.word	0x00000000
	.align		4
        /*001c*/ 	.word	0xfffffffc


//--------------------- .text._Z14tensorCoreGEMMPK6__halfS1_Pf --------------------------
	.section	.text._Z14tensorCoreGEMMPK6__halfS1_Pf,"ax",@progbits
	.align	128
        .global         _Z14tensorCoreGEMMPK6__halfS1_Pf
        .type           _Z14tensorCoreGEMMPK6__halfS1_Pf,@function
        .size           _Z14tensorCoreGEMMPK6__halfS1_Pf,(.L_x_1 - _Z14tensorCoreGEMMPK6__halfS1_Pf)
        .other          _Z14tensorCoreGEMMPK6__halfS1_Pf,@"STO_CUDA_ENTRY STV_DEFAULT"
_Z14tensorCoreGEMMPK6__halfS1_Pf:
.text._Z14tensorCoreGEMMPK6__halfS1_Pf:
[----:B------:R-:W-:Y:S01]  /*0000*/  LDC R1, c[0x0][0x37c] ;  /* 0x0000df00ff017b82 */ /* 0x000fe20000000800 */
[----:B------:R-:W0:Y:S01]  /*0010*/  S2R R5, SR_LANEID ;  /* 0x0000000000057919 */ /* 0x000e220000000000 */
[----:B------:R-:W1:Y:S01]  /*0020*/  LDCU.128 UR8, c[0x0][0x380] ;  /* 0x00007000ff0877ac */ /* 0x000e620008000c00 */
[----:B------:R-:W-:Y:S01]  /*0030*/  IMAD.MOV.U32 R3, RZ, RZ, RZ ;  /* 0x000000ffff037224 */ /* 0x000fe200078e00ff */
[----:B------:R-:W2:Y:S01]  /*0040*/  LDCU.64 UR4, c[0x0][0x358] ;  /* 0x00006b00ff0477ac */ /* 0x000ea20008000a00 */
[----:B------:R-:W3:Y:S01]  /*0050*/  LDCU.64 UR6, c[0x0][0x390] ;  /* 0x00007200ff0677ac */ /* 0x000ee20008000a00 */
[----:B0-----:R-:W-:Y:S02]  /*0060*/  LOP3.LUT R2, R5, 0x3, RZ, 0xc0, !PT ;  /* 0x0000000305027812 */ /* 0x001fe400078ec0ff */
[----:B------:R-:W-:-:S05]  /*0070*/  SHF.R.U32.HI R5, RZ, 0x2, R5 ;  /* 0x00000002ff057819 */ /* 0x000fca0000011605 */
[----:B------:R-:W-:-:S03]  /*0080*/  IMAD.WIDE.U32 R2, R5, 0x8, R2 ;  /* 0x0000000805027825 */ /* 0x000fc600078e0002 */
[C---:B-1----:R-:W-:Y:S02]  /*0090*/  LEA R8, P0, R2.reuse, UR8, 0x2 ;  /* 0x0000000802087c11 */ /* 0x042fe4000f8010ff */
[C---:B------:R-:W-:Y:S02]  /*00a0*/  LEA R10, P1, R2.reuse, UR10, 0x2 ;  /* 0x0000000a020a7c11 */ /* 0x040fe4000f8210ff */
[C-C-:B------:R-:W-:Y:S02]  /*00b0*/  LEA.HI.X R9, R2.reuse, UR9, R3.reuse, 0x2, P0 ;  /* 0x0000000902097c11 */ /* 0x140fe400080f1403 */
[----:B------:R-:W-:-:S03]  /*00c0*/  LEA.HI.X R11, R2, UR11, R3, 0x2, P1 ;  /* 0x0000000b020b7c11 */ /* 0x000fc600088f1403 */
[----:B--2---:R-:W2:Y:S04]  /*00d0*/  LDG.E R4, desc[UR4][R8.64] ;  /* 0x0000000408047981 */ /* 0x004ea8000c1e1900 */
[----:B------:R-:W2:Y:S04]  /*00e0*/  LDG.E R5, desc[UR4][R8.64+0x100] ;  /* 0x0001000408057981 */ /* 0x000ea8000c1e1900 */
[----:B------:R-:W2:Y:S04]  /*00f0*/  LDG.E R6, desc[UR4][R8.64+0x10] ;  /* 0x0000100408067981 */ /* 0x000ea8000c1e1900 */
[----:B------:R-:W2:Y:S04]  /*0100*/  LDG.E R7, desc[UR4][R8.64+0x110] ;  /* 0x0001100408077981 */ /* 0x000ea8000c1e1900 */
[----:B------:R-:W2:Y:S04]  /*0110*/  LDG.E R12, desc[UR4][R10.64] ;  /* 0x000000040a0c7981 */ /* 0x000ea8000c1e1900 */
[----:B------:R-:W2:Y:S04]  /*0120*/  LDG.E R13, desc[UR4][R10.64+0x10] ;  /* 0x000010040a0d7981 */ /* 0x000ea8000c1e1900 */
[----:B------:R-:W4:Y:S04]  /*0130*/  LDG.E R14, desc[UR4][R10.64+0x100] ;  /* 0x000100040a0e7981 */ /* 0x000f28000c1e1900 */
[----:B------:R-:W4:Y:S01]  /*0140*/  LDG.E R15, desc[UR4][R10.64+0x110] ;  /* 0x000110040a0f7981 */ /* 0x000f22000c1e1900 */
[C---:B--2---:R-:W-:Y:S08]  /*0150*/  HMMA.16816.F32 R16, R4.reuse, R12, RZ ;  /* 0x0000000c0410723c */ /* 0x044ff000000018ff */
[----:B----4-:R-:W-:Y:S01]  /*0160*/  HMMA.16816.F32 R12, R4, R14, RZ ;  /* 0x0000000e040c723c */ /* 0x010fe200000018ff */
[----:B---3--:R-:W-:-:S04]  /*0170*/  LEA R4, P0, R2, UR6, 0x3 ;  /* 0x0000000602047c11 */ /* 0x008fc8000f8018ff */
[----:B------:R-:W-:-:S06]  /*0180*/  LEA.HI.X R5, R2, UR7, R3, 0x3, P0 ;  /* 0x0000000702057c11 */ /* 0x000fcc00080f1c03 */
[----:B------:R-:W-:Y:S04]  /*0190*/  STG.E.64 desc[UR4][R4.64], R16 ;  /* 0x0000001004007986 */ /* 0x000fe8000c101b04 */
[----:B------:R-:W-:Y:S04]  /*01a0*/  STG.E.64 desc[UR4][R4.64+0x200], R18 ;  /* 0x0002001204007986 */ /* 0x000fe8000c101b04 */
[----:B------:R-:W-:Y:S04]  /*01b0*/  STG.E.64 desc[UR4][R4.64+0x20], R12 ;  /* 0x0000200c04007986 */ /* 0x000fe8000c101b04 */
[----:B------:R-:W-:Y:S01]  /*01c0*/  STG.E.64 desc[UR4][R4.64+0x220], R14 ;  /* 0x0002200e04007986 */ /* 0x000fe2000c101b04 */
[----:B------:R-:W-:Y:S05]  /*01d0*/  EXIT ;  /* 0x000000000000794d */ /* 0x000fea0003800000 */
.L_x_0:
[----:B------:R-:W-:-:S00]  /*01e0*/  BRA `(.L_x_0) ;  /* 0xfffffffc00fc7947 */ /* 0x000fc0000383ffff */
[----:B------:R-:W-:-:S00]  /*01f0*/  NOP ;  /* 0x0000000000007918 */ /* 0x000fc00000000000 */
        /* <DEDUP_REMOVED lines=8> */
.L_x_1:


//--------------------- .nv.shared.reserved.0     --------------------------
	.section	.nv.shared.reserved.0,"aw",@nobits
	.weak		__nv_reservedSMEM_offset_0_alias
	.size		__nv_reservedSMEM_offset_0_alias, 0, 64
	.other		__nv_reservedSMEM_offset_0_alias,@"STO_CUDA_RESERVED_SHARED STV_DEFAULT"
__nv_reservedSMEM_offset_0_alias:
	.zero		0
	.zero		64


//--------------------- .nv.constant0._Z14tensorCoreGEMMPK6__halfS1_Pf --------------------------
	.section	.nv.constant0._Z14tensorCoreGEMMPK6__halfS1_Pf,"a",@progbits
	.sectionflags	@""
	.align	4
.nv.constant0._Z14tensorCoreGEMMPK6__halfS1_Pf:
	.zero		920


//--------------------- SYMBOLS --------------------------

	.type		.nv.reservedSmem.offset0,@object
	.size		.nv.reservedSmem.offset0,0x4
